//
// Generated by NVIDIA NVVM Compiler
//
// Compiler Build ID: CL-36424714
// Cuda compilation tools, release 13.0, V13.0.88
// Based on NVVM 20.0.0
//

.version 9.0
.target sm_100
.address_size 64

	// .globl	_Z11convolutionPfiiS_
.const .align 4 .b8 d_filterKernel[12] = {0, 0, 128, 191, 0, 0, 0, 0, 0, 0, 128, 63};

.visible .entry _Z11convolutionPfiiS_(
	.param .u64 .ptr .align 1 _Z11convolutionPfiiS__param_0,
	.param .u32 _Z11convolutionPfiiS__param_1,
	.param .u32 _Z11convolutionPfiiS__param_2,
	.param .u64 .ptr .align 1 _Z11convolutionPfiiS__param_3
)
{
	.reg .pred 	%p<4>;
	.reg .b32 	%r<17>;
	.reg .b32 	%f<10>;
	.reg .b64 	%rd<20>;

	ld.param.u64 	%rd1, [_Z11convolutionPfiiS__param_0];
	ld.param.u32 	%r4, [_Z11convolutionPfiiS__param_1];
	ld.param.u32 	%r5, [_Z11convolutionPfiiS__param_2];
	ld.param.u64 	%rd2, [_Z11convolutionPfiiS__param_3];
	mov.u32 	%r6, %ctaid.x;
	mov.u32 	%r7, %ntid.x;
	mov.u32 	%r8, %tid.x;
	mad.lo.s32 	%r1, %r6, %r7, %r8;
	mov.u32 	%r9, %ctaid.y;
	mov.u32 	%r10, %ntid.y;
	mov.u32 	%r11, %tid.y;
	mad.lo.s32 	%r12, %r9, %r10, %r11;
	setp.ge.s32 	%p1, %r1, %r4;
	setp.ge.s32 	%p2, %r12, %r5;
	or.pred  	%p3, %p1, %p2;
	@%p3 bra 	$L__BB0_2;
	cvta.to.global.u64 	%rd3, %rd2;
	cvta.to.global.u64 	%rd4, %rd1;
	ld.const.f32 	%f1, [d_filterKernel];
	mul.lo.s32 	%r13, %r1, %r5;
	cvt.s64.s32 	%rd5, %r13;
	cvt.u64.u32 	%rd6, %r12;
	add.s64 	%rd7, %rd6, %rd5;
	shl.b64 	%rd8, %rd7, 2;
	add.s64 	%rd9, %rd4, %rd8;
	ld.global.f32 	%f2, [%rd9+4];
	fma.rn.f32 	%f3, %f1, %f2, 0f00000000;
	ld.const.f32 	%f4, [d_filterKernel+4];
	add.s32 	%r14, %r13, %r5;
	cvt.s64.s32 	%rd10, %r14;
	add.s64 	%rd11, %rd6, %rd10;
	shl.b64 	%rd12, %rd11, 2;
	add.s64 	%rd13, %rd4, %rd12;
	ld.global.f32 	%f5, [%rd13+4];
	fma.rn.f32 	%f6, %f4, %f5, %f3;
	ld.const.f32 	%f7, [d_filterKernel+8];
	add.s32 	%r15, %r14, %r5;
	cvt.s64.s32 	%rd14, %r15;
	add.s64 	%rd15, %rd6, %rd14;
	shl.b64 	%rd16, %rd15, 2;
	add.s64 	%rd17, %rd4, %rd16;
	ld.global.f32 	%f8, [%rd17+4];
	fma.rn.f32 	%f9, %f7, %f8, %f6;
	add.s32 	%r16, %r13, %r12;
	mul.wide.s32 	%rd18, %r16, 4;
	add.s64 	%rd19, %rd3, %rd18;
	st.global.f32 	[%rd19], %f9;
$L__BB0_2:
	ret;

}


// ===== COMPILED SASS (sm_100) =====

	.target	sm_100

	.elftype	@"ET_EXEC"


//--------------------- .note.nv.tkinfo           --------------------------
	.section	.note.nv.tkinfo,"",@"SHT_NOTE"
	.sectionflags	@"SHF_NOTE_NV_TKINFO"
	.tkinfo
        /*0018*/ 	.word	0x00000002
        /*0030*/ 	.string	""
        /*0030*/ 	.string	"ptxas"
        /*0030*/ 	.string	"Cuda compilation tools, release 13.0, V13.0.88"
        /*0030*/ 	.string	"Build cuda_13.0.r13.0/compiler.36424714_0"
        /*0030*/ 	.string	"-arch sm_100 -m 64 "



//--------------------- .note.nv.cuinfo           --------------------------
	.section	.note.nv.cuinfo,"",@"SHT_NOTE"
	.sectionflags	@"SHF_NOTE_NV_CUINFO"
        /*0018*/ 	.short	0x0002
        /*001a*/ 	.short	0x0064
        /*001c*/ 	.short	0x0082
	.zero		2


//--------------------- .nv.info                  --------------------------
	.section	.nv.info,"",@"SHT_CUDA_INFO"
	.align	4


	//----- nvinfo : EIATTR_REGCOUNT
	.align		4
        /*0000*/ 	.byte	0x04, 0x2f
        /*0002*/ 	.short	(.L_2 - .L_1)
	.align		4
.L_1:
        /*0004*/ 	.word	index@(_Z11convolutionPfiiS_)
        /*0008*/ 	.word	0x0000000e


	//----- nvinfo : EIATTR_FRAME_SIZE
	.align		4
.L_2:
        /*000c*/ 	.byte	0x04, 0x11
        /*000e*/ 	.short	(.L_4 - .L_3)
	.align		4
.L_3:
        /*0010*/ 	.word	index@(_Z11convolutionPfiiS_)
        /*0014*/ 	.word	0x00000000


	//----- nvinfo : EIATTR_MIN_STACK_SIZE
	.align		4
.L_4:
        /*0018*/ 	.byte	0x04, 0x12
        /*001a*/ 	.short	(.L_6 - .L_5)
	.align		4
.L_5:
        /*001c*/ 	.word	index@(_Z11convolutionPfiiS_)
        /*0020*/ 	.word	0x00000000
.L_6:


//--------------------- .nv.compat                --------------------------
	.section	.nv.compat,"",@"SHT_CUDA_COMPAT_INFO"
	.align	4
        /*0000*/ 	.byte	0x02, 0x09, 0x00, 0x00, 0x02, 0x02, 0x01, 0x00, 0x02, 0x05, 0x05, 0x00, 0x03, 0x07, 0x01, 0x01
        /*0010*/ 	.byte	0x02, 0x03, 0x00, 0x00, 0x02, 0x06, 0x01, 0x00, 0x04, 0x0b, 0x08, 0x00, 0x09, 0x00, 0x00, 0x00
        /*0020*/ 	.byte	0x00, 0x00, 0x00, 0x00


//--------------------- .nv.info._Z11convolutionPfiiS_ --------------------------
	.section	.nv.info._Z11convolutionPfiiS_,"",@"SHT_CUDA_INFO"
	.sectionflags	@""
	.align	4


	//----- nvinfo : EIATTR_CUDA_API_VERSION
	.align		4
        /*0000*/ 	.byte	0x04, 0x37
        /*0002*/ 	.short	(.L_8 - .L_7)
.L_7:
        /*0004*/ 	.word	0x00000082


	//----- nvinfo : EIATTR_KPARAM_INFO
	.align		4
.L_8:
        /*0008*/ 	.byte	0x04, 0x17
        /*000a*/ 	.short	(.L_10 - .L_9)
.L_9:
        /*000c*/ 	.word	0x00000000
        /*0010*/ 	.short	0x0003
        /*0012*/ 	.short	0x0010
        /*0014*/ 	.byte	0x00, 0xf5, 0x21, 0x00


	//----- nvinfo : EIATTR_KPARAM_INFO
	.align		4
.L_10:
        /*0018*/ 	.byte	0x04, 0x17
        /*001a*/ 	.short	(.L_12 - .L_11)
.L_11:
        /*001c*/ 	.word	0x00000000
        /*0020*/ 	.short	0x0002
        /*0022*/ 	.short	0x000c
        /*0024*/ 	.byte	0x00, 0xf0, 0x11, 0x00


	//----- nvinfo : EIATTR_KPARAM_INFO
	.align		4
.L_12:
        /*0028*/ 	.byte	0x04, 0x17
        /*002a*/ 	.short	(.L_14 - .L_13)
.L_13:
        /*002c*/ 	.word	0x00000000
        /*0030*/ 	.short	0x0001
        /*0032*/ 	.short	0x0008
        /*0034*/ 	.byte	0x00, 0xf0, 0x11, 0x00


	//----- nvinfo : EIATTR_KPARAM_INFO
	.align		4
.L_14:
        /*0038*/ 	.byte	0x04, 0x17
        /*003a*/ 	.short	(.L_16 - .L_15)
.L_15:
        /*003c*/ 	.word	0x00000000
        /*0040*/ 	.short	0x0000
        /*0042*/ 	.short	0x0000
        /*0044*/ 	.byte	0x00, 0xf5, 0x21, 0x00


	//----- nvinfo : EIATTR_SPARSE_MMA_MASK
	.align		4
.L_16:
        /*0048*/ 	.byte	0x03, 0x50
        /*004a*/ 	.short	0x0000


	//----- nvinfo : EIATTR_MAXREG_COUNT
	.align		4
        /*004c*/ 	.byte	0x03, 0x1b
        /*004e*/ 	.short	0x00ff


	//----- nvinfo : EIATTR_MERCURY_ISA_VERSION
	.align		4
        /*0050*/ 	.byte	0x03, 0x5f
        /*0052*/ 	.short	0x0101


	//----- nvinfo : EIATTR_VRC_CTA_INIT_COUNT
	.align		4
        /*0054*/ 	.byte	0x02, 0x4a
	.zero		1
	.zero		1


	//----- nvinfo : EIATTR_EXIT_INSTR_OFFSETS
	.align		4
        /*0058*/ 	.byte	0x04, 0x1c
        /*005a*/ 	.short	(.L_18 - .L_17)


	//   ....[0]....
.L_17:
        /*005c*/ 	.word	0x000000c0


	//   ....[1]....
        /*0060*/ 	.word	0x000002a0


	//----- nvinfo : EIATTR_CBANK_PARAM_SIZE
	.align		4
.L_18:
        /*0064*/ 	.byte	0x03, 0x19
        /*0066*/ 	.short	0x0018


	//----- nvinfo : EIATTR_PARAM_CBANK
	.align		4
        /*0068*/ 	.byte	0x04, 0x0a
        /*006a*/ 	.short	(.L_20 - .L_19)
	.align		4
.L_19:
        /*006c*/ 	.word	index@(.nv.constant0._Z11convolutionPfiiS_)
        /*0070*/ 	.short	0x0380
        /*0072*/ 	.short	0x0018


	//----- nvinfo : EIATTR_SW_WAR
	.align		4
.L_20:
        /*0074*/ 	.byte	0x04, 0x36
        /*0076*/ 	.short	(.L_22 - .L_21)
.L_21:
        /*0078*/ 	.word	0x00000008
.L_22:


//--------------------- .nv.callgraph             --------------------------
	.section	.nv.callgraph,"",@"SHT_CUDA_CALLGRAPH"
	.align	4
	.sectionentsize	8
	.align		4
        /*0000*/ 	.word	0x00000000
	.align		4
        /*0004*/ 	.word	0xffffffff
	.align		4
        /*0008*/ 	.word	0x00000000
	.align		4
        /*000c*/ 	.word	0xfffffffe
	.align		4
        /*0010*/ 	.word	0x00000000
	.align		4
        /*0014*/ 	.word	0xfffffffd
	.align		4
        /*0018*/ 	.word	0x00000000
	.align		4
        /*001c*/ 	.word	0xfffffffc


//--------------------- .nv.constant3             --------------------------
	.section	.nv.constant3,"a",@progbits
	.align	4
.nv.constant3:
	.type		d_filterKernel,@object
	.size		d_filterKernel,(.L_0 - d_filterKernel)
d_filterKernel:
        /*0000*/ 	.byte	0x00, 0x00, 0x80, 0xbf, 0x00, 0x00, 0x00, 0x00, 0x00, 0x00, 0x80, 0x3f
.L_0:


//--------------------- .text._Z11convolutionPfiiS_ --------------------------
	.section	.text._Z11convolutionPfiiS_,"ax",@progbits
	.align	128
        .global         _Z11convolutionPfiiS_
        .type           _Z11convolutionPfiiS_,@function
        .size           _Z11convolutionPfiiS_,(.L_x_1 - _Z11convolutionPfiiS_)
        .other          _Z11convolutionPfiiS_,@"STO_CUDA_ENTRY STV_DEFAULT"
_Z11convolutionPfiiS_:
.text._Z11convolutionPfiiS_:
[----:B------:R-:W-:Y:S01]  /*0000*/  LDC R1, c[0x0][0x37c] ;  /* 0x0000df00ff017b82 */ /* 0x000fe20000000800 */
[----:B------:R-:W0:Y:S07]  /*0010*/  S2R R5, SR_TID.Y ;  /* 0x0000000000057919 */ /* 0x000e2e0000002200 */
[----:B------:R-:W1:Y:S01]  /*0020*/  LDC R0, c[0x0][0x360] ;  /* 0x0000d800ff007b82 */ /* 0x000e620000000800 */
[----:B------:R-:W2:Y:S01]  /*0030*/  LDCU.64 UR6, c[0x0][0x388] ;  /* 0x00007100ff0677ac */ /* 0x000ea20008000a00 */
[----:B------:R-:W1:Y:S06]  /*0040*/  S2R R3, SR_TID.X ;  /* 0x0000000000037919 */ /* 0x000e6c0000002100 */
[----:B------:R-:W0:Y:S08]  /*0050*/  S2UR UR5, SR_CTAID.Y ;  /* 0x00000000000579c3 */ /* 0x000e300000002600 */
[----:B------:R-:W0:Y:S08]  /*0060*/  LDC R10, c[0x0][0x364] ;  /* 0x0000d900ff0a7b82 */ /* 0x000e300000000800 */
[----:B------:R-:W1:Y:S01]  /*0070*/  S2UR UR4, SR_CTAID.X ;  /* 0x00000000000479c3 */ /* 0x000e620000002500 */
[----:B0-----:R-:W-:-:S05]  /*0080*/  IMAD R10, R10, UR5, R5 ;  /* 0x000000050a0a7c24 */ /* 0x001fca000f8e0205 */
[----:B--2---:R-:W-:Y:S01]  /*0090*/  ISETP.GE.AND P0, PT, R10, UR7, PT ;  /* 0x000000070a007c0c */ /* 0x004fe2000bf06270 */
[----:B-1----:R-:W-:-:S05]  /*00a0*/  IMAD R0, R0, UR4, R3 ;  /* 0x0000000400007c24 */ /* 0x002fca000f8e0203 */
[----:B------:R-:W-:-:S13]  /*00b0*/  ISETP.GE.OR P0, PT, R0, UR6, P0 ;  /* 0x0000000600007c0c */ /* 0x000fda0008706670 */
[----:B------:R-:W-:Y:S05]  /*00c0*/  @P0 EXIT ;  /* 0x000000000000094d */ /* 0x000fea0003800000 */
[----:B------:R-:W0:Y:S01]  /*00d0*/  LDCU.64 UR8, c[0x0][0x380] ;  /* 0x00007000ff0877ac */ /* 0x000e220008000a00 */
[----:B------:R-:W-:Y:S01]  /*00e0*/  IMAD R11, R0, UR7, RZ ;  /* 0x00000007000b7c24 */ /* 0x000fe2000f8e02ff */
[----:B------:R-:W1:Y:S03]  /*00f0*/  LDCU.64 UR4, c[0x0][0x358] ;  /* 0x00006b00ff0477ac */ /* 0x000e660008000a00 */
[----:B------:R-:W-:Y:S01]  /*0100*/  VIADD R3, R11, UR7 ;  /* 0x000000070b037c36 */ /* 0x000fe20008000000 */
[C---:B------:R-:W-:Y:S01]  /*0110*/  IADD3 R5, P0, PT, R10.reuse, R11, RZ ;  /* 0x0000000b0a057210 */ /* 0x040fe20007f1e0ff */
[----:B------:R-:W2:Y:S02]  /*0120*/  LDCU UR6, c[0x3][0x8] ;  /* 0x00c00100ff0677ac */ /* 0x000ea40008000800 */
[----:B------:R-:W-:Y:S01]  /*0130*/  VIADD R9, R3, UR7 ;  /* 0x0000000703097c36 */ /* 0x000fe20008000000 */
[----:B------:R-:W-:-:S02]  /*0140*/  IADD3 R0, P1, PT, R10, R3, RZ ;  /* 0x000000030a007210 */ /* 0x000fc40007f3e0ff */
[----:B------:R-:W-:Y:S02]  /*0150*/  LEA.HI.X.SX32 R8, R11, RZ, 0x1, P0 ;  /* 0x000000ff0b087211 */ /* 0x000fe400000f0eff */
[----:B------:R-:W-:Y:S02]  /*0160*/  LEA.HI.X.SX32 R3, R3, RZ, 0x1, P1 ;  /* 0x000000ff03037211 */ /* 0x000fe400008f0eff */
[----:B------:R-:W-:Y:S02]  /*0170*/  IADD3 R2, P2, PT, R10, R9, RZ ;  /* 0x000000090a027210 */ /* 0x000fe40007f5e0ff */
[C---:B0-----:R-:W-:Y:S02]  /*0180*/  LEA R4, P0, R5.reuse, UR8, 0x2 ;  /* 0x0000000805047c11 */ /* 0x041fe4000f8010ff */
[----:B------:R-:W-:Y:S02]  /*0190*/  LEA R6, P1, R0, UR8, 0x2 ;  /* 0x0000000800067c11 */ /* 0x000fe4000f8210ff */
[----:B------:R-:W-:-:S02]  /*01a0*/  LEA.HI.X R5, R5, UR9, R8, 0x2, P0 ;  /* 0x0000000905057c11 */ /* 0x000fc400080f1408 */
[----:B------:R-:W-:Y:S02]  /*01b0*/  LEA.HI.X R7, R0, UR9, R3, 0x2, P1 ;  /* 0x0000000900077c11 */ /* 0x000fe400088f1403 */
[----:B------:R-:W-:Y:S01]  /*01c0*/  LEA.HI.X.SX32 R9, R9, RZ, 0x1, P2 ;  /* 0x000000ff09097211 */ /* 0x000fe200010f0eff */
[----:B-1----:R-:W3:Y:S01]  /*01d0*/  LDG.E R0, desc[UR4][R4.64+0x4] ;  /* 0x0000040404007981 */ /* 0x002ee2000c1e1900 */
[----:B------:R-:W-:-:S03]  /*01e0*/  LEA R8, P0, R2, UR8, 0x2 ;  /* 0x0000000802087c11 */ /* 0x000fc6000f8010ff */
[----:B------:R-:W4:Y:S01]  /*01f0*/  LDG.E R7, desc[UR4][R6.64+0x4] ;  /* 0x0000040406077981 */ /* 0x000f22000c1e1900 */
[----:B------:R-:W-:Y:S01]  /*0200*/  LEA.HI.X R9, R2, UR9, R9, 0x2, P0 ;  /* 0x0000000902097c11 */ /* 0x000fe200080f1409 */
[----:B------:R-:W3:Y:S01]  /*0210*/  LDCU.64 UR8, c[0x3][URZ] ;  /* 0x00c00000ff0877ac */ /* 0x000ee20008000a00 */
[----:B------:R-:W0:Y:S04]  /*0220*/  LDC.64 R2, c[0x0][0x390] ;  /* 0x0000e400ff027b82 */ /* 0x000e280000000a00 */
[----:B------:R-:W2:Y:S01]  /*0230*/  LDG.E R9, desc[UR4][R8.64+0x4] ;  /* 0x0000040408097981 */ /* 0x000ea2000c1e1900 */
[----:B------:R-:W-:-:S04]  /*0240*/  IMAD.IADD R11, R10, 0x1, R11 ;  /* 0x000000010a0b7824 */ /* 0x000fc800078e020b */
[----:B0-----:R-:W-:-:S04]  /*0250*/  IMAD.WIDE R2, R11, 0x4, R2 ;  /* 0x000000040b027825 */ /* 0x001fc800078e0202 */
[----:B---3--:R-:W-:-:S04]  /*0260*/  FFMA R0, R0, UR8, RZ ;  /* 0x0000000800007c23 */ /* 0x008fc800080000ff */
[----:B----4-:R-:W-:-:S04]  /*0270*/  FFMA R0, R7, UR9, R0 ;  /* 0x0000000907007c23 */ /* 0x010fc80008000000 */
[----:B--2---:R-:W-:-:S05]  /*0280*/  FFMA R5, R9, UR6, R0 ;  /* 0x0000000609057c23 */ /* 0x004fca0008000000 */
[----:B------:R-:W-:Y:S01]  /*0290*/  STG.E desc[UR4][R2.64], R5 ;  /* 0x0000000502007986 */ /* 0x000fe2000c101904 */
[----:B------:R-:W-:Y:S05]  /*02a0*/  EXIT ;  /* 0x000000000000794d */ /* 0x000fea0003800000 */
.L_x_0:
[----:B------:R-:W-:-:S00]  /*02b0*/  BRA `(.L_x_0) ;  /* 0xfffffffc00fc7947 */ /* 0x000fc0000383ffff */
[----:B------:R-:W-:-:S00]  /*02c0*/  NOP ;  /* 0x0000000000007918 */ /* 0x000fc00000000000 */
        /* <DEDUP_REMOVED lines=11> */
.L_x_1:


//--------------------- .nv.shared.reserved.0     --------------------------
	.section	.nv.shared.reserved.0,"aw",@nobits
	.weak		__nv_reservedSMEM_offset_0_alias
	.size		__nv_reservedSMEM_offset_0_alias, 0, 64
	.other		__nv_reservedSMEM_offset_0_alias,@"STO_CUDA_RESERVED_SHARED STV_DEFAULT"
__nv_reservedSMEM_offset_0_alias:
	.zero		0
	.zero		64


//--------------------- .nv.constant0._Z11convolutionPfiiS_ --------------------------
	.section	.nv.constant0._Z11convolutionPfiiS_,"a",@progbits
	.sectionflags	@""
	.align	4
.nv.constant0._Z11convolutionPfiiS_:
	.zero		920


//--------------------- SYMBOLS --------------------------

	.type		.nv.reservedSmem.offset0,@object
	.size		.nv.reservedSmem.offset0,0x4
